	.headerflags	@"EF_CUDA_TEXMODE_UNIFIED EF_CUDA_64BIT_ADDRESS EF_CUDA_ACCELERATORS EF_CUDA_SM90 EF_CUDA_VIRTUAL_SM(EF_CUDA_SM90)"
	.elftype	@"ET_EXEC"


//--------------------- .nv.info                  --------------------------
	.section	.nv.info,"",@"SHT_CUDA_INFO"
	.align	4


	//----- nvinfo : EIATTR_REGCOUNT
	.align		4
        /*0000*/ 	.byte	0x04, 0x2f
        /*0002*/ 	.short	(.L_1 - .L_0)
	.align		4
.L_0:
        /*0004*/ 	.word	index@(triton_poi_fused_add_convolution_8)
        /*0008*/ 	.word	0x00000022


	//----- nvinfo : EIATTR_MIN_STACK_SIZE
	.align		4
.L_1:
        /*000c*/ 	.byte	0x04, 0x12
        /*000e*/ 	.short	(.L_3 - .L_2)
	.align		4
.L_2:
        /*0010*/ 	.word	index@(triton_poi_fused_add_convolution_8)
        /*0014*/ 	.word	0x00000000


	//----- nvinfo : EIATTR_FRAME_SIZE
	.align		4
.L_3:
        /*0018*/ 	.byte	0x04, 0x11
        /*001a*/ 	.short	(.L_5 - .L_4)
	.align		4
.L_4:
        /*001c*/ 	.word	index@(triton_poi_fused_add_convolution_8)
        /*0020*/ 	.word	0x00000000


	//----- nvinfo : EIATTR_MIN_STACK_SIZE
	.align		4
.L_5:
        /*0024*/ 	.byte	0x04, 0x12
        /*0026*/ 	.short	(.L_7 - .L_6)
	.align		4
.L_6:
        /*0028*/ 	.word	index@(triton_poi_fused_add_convolution_8)
        /*002c*/ 	.word	0x00000000
.L_7:


//--------------------- .nv.info.triton_poi_fused_add_convolution_8 --------------------------
	.section	.nv.info.triton_poi_fused_add_convolution_8,"",@"SHT_CUDA_INFO"
	.sectionflags	@""
	.align	4


	//----- nvinfo : EIATTR_CUDA_API_VERSION
	.align		4
        /*0000*/ 	.byte	0x04, 0x37
        /*0002*/ 	.short	(.L_9 - .L_8)
.L_8:
        /*0004*/ 	.word	0x0000007c


	//----- nvinfo : EIATTR_KPARAM_INFO
	.align		4
.L_9:
        /*0008*/ 	.byte	0x04, 0x17
        /*000a*/ 	.short	(.L_11 - .L_10)
.L_10:
        /*000c*/ 	.word	0x00000000
        /*0010*/ 	.short	0x0006
        /*0012*/ 	.short	0x0030
        /*0014*/ 	.byte	0x00, 0xf0, 0x11, 0x00


	//----- nvinfo : EIATTR_KPARAM_INFO
	.align		4
.L_11:
        /*0018*/ 	.byte	0x04, 0x17
        /*001a*/ 	.short	(.L_13 - .L_12)
.L_12:
        /*001c*/ 	.word	0x00000000
        /*0020*/ 	.short	0x0005
        /*0022*/ 	.short	0x0028
        /*0024*/ 	.byte	0x00, 0xf4, 0x21, 0x00


	//----- nvinfo : EIATTR_KPARAM_INFO
	.align		4
.L_13:
        /*0028*/ 	.byte	0x04, 0x17
        /*002a*/ 	.short	(.L_15 - .L_14)
.L_14:
        /*002c*/ 	.word	0x00000000
        /*0030*/ 	.short	0x0004
        /*0032*/ 	.short	0x0020
        /*0034*/ 	.byte	0x00, 0xf4, 0x21, 0x00


	//----- nvinfo : EIATTR_KPARAM_INFO
	.align		4
.L_15:
        /*0038*/ 	.byte	0x04, 0x17
        /*003a*/ 	.short	(.L_17 - .L_16)
.L_16:
        /*003c*/ 	.word	0x00000000
        /*0040*/ 	.short	0x0003
        /*0042*/ 	.short	0x0018
        /*0044*/ 	.byte	0x00, 0xf4, 0x21, 0x00


	//----- nvinfo : EIATTR_KPARAM_INFO
	.align		4
.L_17:
        /*0048*/ 	.byte	0x04, 0x17
        /*004a*/ 	.short	(.L_19 - .L_18)
.L_18:
        /*004c*/ 	.word	0x00000000
        /*0050*/ 	.short	0x0002
        /*0052*/ 	.short	0x0010
        /*0054*/ 	.byte	0x00, 0xf4, 0x21, 0x00


	//----- nvinfo : EIATTR_KPARAM_INFO
	.align		4
.L_19:
        /*0058*/ 	.byte	0x04, 0x17
        /*005a*/ 	.short	(.L_21 - .L_20)
.L_20:
        /*005c*/ 	.word	0x00000000
        /*0060*/ 	.short	0x0001
        /*0062*/ 	.short	0x0008
        /*0064*/ 	.byte	0x00, 0xf4, 0x21, 0x00


	//----- nvinfo : EIATTR_KPARAM_INFO
	.align		4
.L_21:
        /*0068*/ 	.byte	0x04, 0x17
        /*006a*/ 	.short	(.L_23 - .L_22)
.L_22:
        /*006c*/ 	.word	0x00000000
        /*0070*/ 	.short	0x0000
        /*0072*/ 	.short	0x0000
        /*0074*/ 	.byte	0x00, 0xf4, 0x21, 0x00


	//----- nvinfo : EIATTR_SPARSE_MMA_MASK
	.align		4
.L_23:
        /*0078*/ 	.byte	0x03, 0x50
        /*007a*/ 	.short	0x0000


	//----- nvinfo : EIATTR_MAXREG_COUNT
	.align		4
        /*007c*/ 	.byte	0x03, 0x1b
        /*007e*/ 	.short	0x00ff


	//----- nvinfo : EIATTR_EXIT_INSTR_OFFSETS
	.align		4
        /*0080*/ 	.byte	0x04, 0x1c
        /*0082*/ 	.short	(.L_25 - .L_24)


	//   ....[0]....
.L_24:
        /*0084*/ 	.word	0x00000550


	//----- nvinfo : EIATTR_REQNTID
	.align		4
.L_25:
        /*0088*/ 	.byte	0x04, 0x10
        /*008a*/ 	.short	(.L_27 - .L_26)
.L_26:
        /*008c*/ 	.word	0x00000080
        /*0090*/ 	.word	0x00000001
        /*0094*/ 	.word	0x00000001


	//----- nvinfo : EIATTR_CBANK_PARAM_SIZE
	.align		4
.L_27:
        /*0098*/ 	.byte	0x03, 0x19
        /*009a*/ 	.short	0x0034


	//----- nvinfo : EIATTR_PARAM_CBANK
	.align		4
        /*009c*/ 	.byte	0x04, 0x0a
        /*009e*/ 	.short	(.L_29 - .L_28)
	.align		4
.L_28:
        /*00a0*/ 	.word	index@(.nv.constant0.triton_poi_fused_add_convolution_8)
        /*00a4*/ 	.short	0x0210
        /*00a6*/ 	.short	0x0034


	//----- nvinfo : EIATTR_SW_WAR
	.align		4
.L_29:
        /*00a8*/ 	.byte	0x04, 0x36
        /*00aa*/ 	.short	(.L_31 - .L_30)
.L_30:
        /*00ac*/ 	.word	0x00000008
.L_31:


//--------------------- .nv.callgraph             --------------------------
	.section	.nv.callgraph,"",@"SHT_CUDA_CALLGRAPH"
	.align	4
	.sectionentsize	8
	.align		4
        /*0000*/ 	.word	0x00000000
	.align		4
        /*0004*/ 	.word	0xffffffff
	.align		4
        /*0008*/ 	.word	0x00000000
	.align		4
        /*000c*/ 	.word	0xfffffffe
	.align		4
        /*0010*/ 	.word	0x00000000
	.align		4
        /*0014*/ 	.word	0xfffffffd
	.align		4
        /*0018*/ 	.word	0x00000000
	.align		4
        /*001c*/ 	.word	0xfffffffc


//--------------------- .text.triton_poi_fused_add_convolution_8 --------------------------
	.section	.text.triton_poi_fused_add_convolution_8,"ax",@progbits
	.align	128
        .global         triton_poi_fused_add_convolution_8
        .type           triton_poi_fused_add_convolution_8,@function
        .size           triton_poi_fused_add_convolution_8,(.L_x_1 - triton_poi_fused_add_convolution_8)
        .other          triton_poi_fused_add_convolution_8,@"STO_CUDA_ENTRY STV_DEFAULT"
triton_poi_fused_add_convolution_8:
.text.triton_poi_fused_add_convolution_8:
[----:B------:R-:W-:Y:S01]  /*0000*/  LDC R1, c[0x0][0x28] ;  /* 0x00000a00ff017b82 */ /* 0x000fe20000000800 */
[----:B------:R-:W1:Y:S07]  /*0010*/  S2R R0, SR_TID.X ;  /* 0x0000000000007919 */ /* 0x000e6e0000002100 */
[----:B------:R-:W2:Y:S01]  /*0020*/  LDC.64 R26, c[0x0][0x218] ;  /* 0x00008600ff1a7b82 */ /* 0x000ea20000000a00 */
[----:B------:R-:W-:Y:S01]  /*0030*/  ULDC.64 UR4, c[0x0][0x208] ;  /* 0x0000820000047ab9 */ /* 0x000fe20000000a00 */
[----:B------:R-:W3:Y:S06]  /*0040*/  S2R R3, SR_CTAID.X ;  /* 0x0000000000037919 */ /* 0x000eec0000002500 */
[----:B------:R-:W4:Y:S08]  /*0050*/  LDC.64 R24, c[0x0][0x210] ;  /* 0x00008400ff187b82 */ /* 0x000f300000000a00 */
[----:B------:R-:W5:Y:S08]  /*0060*/  LDC.64 R30, c[0x0][0x228] ;  /* 0x00008a00ff1e7b82 */ /* 0x000f700000000a00 */
[----:B------:R-:W5:Y:S01]  /*0070*/  LDC.64 R28, c[0x0][0x220] ;  /* 0x00008800ff1c7b82 */ /* 0x000f620000000a00 */
[----:B-1----:R-:W-:-:S04]  /*0080*/  SHF.L.U32 R0, R0, 0x2, RZ ;  /* 0x0000000200007819 */ /* 0x002fc800000006ff */
[----:B------:R-:W-:-:S04]  /*0090*/  LOP3.LUT R0, R0, 0x1fc, RZ, 0xc0, !PT ;  /* 0x000001fc00007812 */ /* 0x000fc800078ec0ff */
[----:B---3--:R-:W-:-:S05]  /*00a0*/  LEA R22, R3, R0, 0xa ;  /* 0x0000000003167211 */ /* 0x008fca00078e50ff */
[----:B------:R-:W-:-:S04]  /*00b0*/  IMAD.HI R0, R22, 0x2aaaaaab, RZ ;  /* 0x2aaaaaab16007827 */ /* 0x000fc800078e02ff */
[----:B----4-:R-:W-:Y:S01]  /*00c0*/  IMAD.WIDE R24, R22, 0x4, R24 ;  /* 0x0000000416187825 */ /* 0x010fe200078e0218 */
[----:B------:R-:W-:-:S04]  /*00d0*/  SHF.R.U32.HI R3, RZ, 0x1f, R0 ;  /* 0x0000001fff037819 */ /* 0x000fc80000011600 */
[----:B------:R-:W-:Y:S01]  /*00e0*/  LEA.HI R3, R0, R3, RZ, 0x1e ;  /* 0x0000000300037211 */ /* 0x000fe200078ff0ff */
[----:B------:R-:W3:Y:S04]  /*00f0*/  LDG.E.128 R4, desc[UR4][R24.64] ;  /* 0x0000000418047981 */ /* 0x000ee8000c1e1d00 */
[----:B------:R-:W-:-:S04]  /*0100*/  IMAD R21, R3, -0x18, R22 ;  /* 0xffffffe803157824 */ /* 0x000fc800078e0216 */
[----:B--2---:R-:W-:-:S06]  /*0110*/  IMAD.WIDE R8, R21, 0x4, R26 ;  /* 0x0000000415087825 */ /* 0x004fcc00078e021a */
[----:B------:R-:W3:Y:S01]  /*0120*/  LDG.E.EL.128 R8, desc[UR4][R8.64] ;  /* 0x0000000408087981 */ /* 0x000ee2000c2e1d00 */
[----:B-----5:R-:W-:-:S04]  /*0130*/  IMAD.WIDE R16, R21, 0x4, R30 ;  /* 0x0000000415107825 */ /* 0x020fc800078e021e */
[----:B0-----:R-:W-:Y:S02]  /*0140*/  IMAD.WIDE R28, R22, 0x4, R28 ;  /* 0x00000004161c7825 */ /* 0x001fe400078e021c */
[----:B------:R-:W2:Y:S04]  /*0150*/  LDG.E.EL.128 R16, desc[UR4][R16.64] ;  /* 0x0000000410107981 */ /* 0x000ea8000c2e1d00 */
[----:B------:R-:W2:Y:S01]  /*0160*/  LDG.E.128 R12, desc[UR4][R28.64] ;  /* 0x000000041c0c7981 */ /* 0x000ea2000c1e1d00 */
[----:B------:R-:W-:-:S05]  /*0170*/  IADD3 R23, R22, 0x200, RZ ;  /* 0x0000020016177810 */ /* 0x000fca0007ffe0ff */
[----:B------:R-:W-:-:S04]  /*0180*/  IMAD.HI R2, R23, 0x2aaaaaab, RZ ;  /* 0x2aaaaaab17027827 */ /* 0x000fc800078e02ff */
[----:B---3--:R-:W-:Y:S01]  /*0190*/  FADD R3, R5, R9 ;  /* 0x0000000905037221 */ /* 0x008fe20000000000 */
[----:B------:R-:W-:-:S04]  /*01a0*/  SHF.R.U32.HI R5, RZ, 0x1f, R2 ;  /* 0x0000001fff057819 */ /* 0x000fc80000011602 */
[----:B------:R-:W-:Y:S01]  /*01b0*/  LEA.HI R2, R2, R5, RZ, 0x1e ;  /* 0x0000000502027211 */ /* 0x000fe200078ff0ff */
[----:B------:R-:W-:-:S04]  /*01c0*/  FADD R20, R4, R8 ;  /* 0x0000000804147221 */ /* 0x000fc80000000000 */
[----:B------:R-:W-:-:S04]  /*01d0*/  IMAD R23, R2, -0x18, R23 ;  /* 0xffffffe802177824 */ /* 0x000fc800078e0217 */
[----:B------:R-:W-:-:S04]  /*01e0*/  IMAD.WIDE R4, R23, 0x4, R26 ;  /* 0x0000000417047825 */ /* 0x000fc800078e021a */
[----:B------:R-:W-:Y:S01]  /*01f0*/  FADD R0, R6, R10 ;  /* 0x0000000a06007221 */ /* 0x000fe20000000000 */
[----:B------:R-:W-:Y:S02]  /*0200*/  FADD R2, R7, R11 ;  /* 0x0000000b07027221 */ /* 0x000fe40000000000 */
[----:B------:R-:W3:Y:S04]  /*0210*/  LDG.E.128 R8, desc[UR4][R24.64+0x800] ;  /* 0x0008000418087981 */ /* 0x000ee8000c1e1d00 */
[----:B------:R-:W3:Y:S01]  /*0220*/  LDG.E.EL.128 R4, desc[UR4][R4.64] ;  /* 0x0000000404047981 */ /* 0x000ee2000c2e1d00 */
[----:B--2---:R-:W-:Y:S01]  /*0230*/  FADD R12, R12, R16 ;  /* 0x000000100c0c7221 */ /* 0x004fe20000000000 */
[----:B------:R-:W-:Y:S01]  /*0240*/  FADD R13, R13, R17 ;  /* 0x000000110d0d7221 */ /* 0x000fe20000000000 */
[----:B------:R-:W-:Y:S01]  /*0250*/  FADD R14, R14, R18 ;  /* 0x000000120e0e7221 */ /* 0x000fe20000000000 */
[----:B------:R-:W-:-:S04]  /*0260*/  IMAD.WIDE R16, R23, 0x4, R30 ;  /* 0x0000000417107825 */ /* 0x000fc800078e021e */
[----:B------:R-:W-:Y:S01]  /*0270*/  FADD R26, R15, R19 ;  /* 0x000000130f1a7221 */ /* 0x000fe20000000000 */
[----:B------:R-:W-:Y:S01]  /*0280*/  FADD R20, R12, R20 ;  /* 0x000000140c147221 */ /* 0x000fe20000000000 */
[----:B------:R-:W-:Y:S01]  /*0290*/  FADD R3, R13, R3 ;  /* 0x000000030d037221 */ /* 0x000fe20000000000 */
[----:B------:R-:W-:Y:S02]  /*02a0*/  FADD R0, R14, R0 ;  /* 0x000000000e007221 */ /* 0x000fe40000000000 */
[----:B------:R0:W2:Y:S04]  /*02b0*/  LDG.E.128 R12, desc[UR4][R28.64+0x800] ;  /* 0x000800041c0c7981 */ /* 0x0000a8000c1e1d00 */
[----:B------:R-:W2:Y:S01]  /*02c0*/  LDG.E.EL.128 R16, desc[UR4][R16.64] ;  /* 0x0000000410107981 */ /* 0x000ea2000c2e1d00 */
[----:B0-----:R-:W0:Y:S01]  /*02d0*/  LDC.64 R28, c[0x0][0x230] ;  /* 0x00008c00ff1c7b82 */ /* 0x001e220000000a00 */
[----:B------:R-:W-:Y:S01]  /*02e0*/  FADD R2, R26, R2 ;  /* 0x000000021a027221 */ /* 0x000fe20000000000 */
[----:B---3--:R-:W-:Y:S01]  /*02f0*/  FADD R8, R8, R4 ;  /* 0x0000000408087221 */ /* 0x008fe20000000000 */
[----:B------:R-:W-:-:S05]  /*0300*/  FADD R9, R9, R5 ;  /* 0x0000000509097221 */ /* 0x000fca0000000000 */
[----:B------:R-:W1:Y:S01]  /*0310*/  LDC.64 R4, c[0x0][0x238] ;  /* 0x00008e00ff047b82 */ /* 0x000e620000000a00 */
[----:B------:R-:W-:Y:S01]  /*0320*/  FADD R26, R10, R6 ;  /* 0x000000060a1a7221 */ /* 0x000fe20000000000 */
[----:B------:R-:W-:Y:S01]  /*0330*/  FADD R27, R11, R7 ;  /* 0x000000070b1b7221 */ /* 0x000fe20000000000 */
[----:B--2---:R-:W-:Y:S01]  /*0340*/  FADD R16, R12, R16 ;  /* 0x000000100c107221 */ /* 0x004fe20000000000 */
[----:B------:R-:W-:Y:S01]  /*0350*/  FADD R17, R13, R17 ;  /* 0x000000110d117221 */ /* 0x000fe20000000000 */
[----:B0-----:R-:W-:-:S04]  /*0360*/  IMAD.WIDE R12, R22, 0x4, R28 ;  /* 0x00000004160c7825 */ /* 0x001fc800078e021c */
[----:B------:R-:W-:Y:S01]  /*0370*/  FADD R14, R14, R18 ;  /* 0x000000120e0e7221 */ /* 0x000fe20000000000 */
[----:B------:R-:W-:Y:S01]  /*0380*/  FADD R22, R16, R8 ;  /* 0x0000000810167221 */ /* 0x000fe20000000000 */
[----:B------:R-:W-:Y:S01]  /*0390*/  FADD R15, R15, R19 ;  /* 0x000000130f0f7221 */ /* 0x000fe20000000000 */
[----:B-1----:R-:W-:-:S04]  /*03a0*/  IMAD.WIDE R10, R21, 0x4, R4 ;  /* 0x00000004150a7825 */ /* 0x002fc800078e0204 */
[----:B------:R-:W-:Y:S01]  /*03b0*/  FADD R21, R17, R9 ;  /* 0x0000000911157221 */ /* 0x000fe20000000000 */
[----:B------:R-:W-:-:S04]  /*03c0*/  IMAD.WIDE R16, R23, 0x4, R4 ;  /* 0x0000000417107825 */ /* 0x000fc800078e0204 */
[----:B------:R-:W-:Y:S01]  /*03d0*/  FADD R26, R14, R26 ;  /* 0x0000001a0e1a7221 */ /* 0x000fe20000000000 */
[----:B------:R-:W2:Y:S01]  /*03e0*/  LDG.E.128 R4, desc[UR4][R12.64] ;  /* 0x000000040c047981 */ /* 0x000ea2000c1e1d00 */
[----:B------:R-:W-:-:S03]  /*03f0*/  FADD R23, R15, R27 ;  /* 0x0000001b0f177221 */ /* 0x000fc60000000000 */
[----:B------:R-:W2:Y:S04]  /*0400*/  LDG.E.EL.128 R8, desc[UR4][R10.64] ;  /* 0x000000040a087981 */ /* 0x000ea8000c2e1d00 */
[----:B------:R-:W3:Y:S04]  /*0410*/  LDG.E.EL.128 R16, desc[UR4][R16.64] ;  /* 0x0000000410107981 */ /* 0x000ee8000c2e1d00 */
[----:B------:R-:W3:Y:S01]  /*0420*/  LDG.E.128 R12, desc[UR4][R12.64+0x800] ;  /* 0x000800040c0c7981 */ /* 0x000ee2000c1e1d00 */
[----:B--2---:R-:W-:Y:S01]  /*0430*/  FADD R27, R4, R8 ;  /* 0x00000008041b7221 */ /* 0x004fe20000000000 */
[----:B------:R-:W-:Y:S01]  /*0440*/  FADD R8, R5, R9 ;  /* 0x0000000905087221 */ /* 0x000fe20000000000 */
[----:B------:R-:W-:Y:S01]  /*0450*/  FADD R9, R6, R10 ;  /* 0x0000000a06097221 */ /* 0x000fe20000000000 */
[----:B------:R-:W-:Y:S01]  /*0460*/  FADD R7, R7, R11 ;  /* 0x0000000b07077221 */ /* 0x000fe20000000000 */
[----:B------:R-:W-:Y:S01]  /*0470*/  FADD R4, R27, R20 ;  /* 0x000000141b047221 */ /* 0x000fe20000000000 */
[----:B---3--:R-:W-:Y:S01]  /*0480*/  FADD R29, R12, R16 ;  /* 0x000000100c1d7221 */ /* 0x008fe20000000000 */
[----:B------:R-:W-:Y:S01]  /*0490*/  FADD R28, R13, R17 ;  /* 0x000000110d1c7221 */ /* 0x000fe20000000000 */
        /* <DEDUP_REMOVED lines=8> */
[----:B------:R-:W-:-:S02]  /*0520*/  FADD R23, R10, R23 ;  /* 0x000000170a177221 */ /* 0x000fc40000000000 */
[----:B------:R-:W-:Y:S04]  /*0530*/  STG.E.128 desc[UR4][R24.64], R4 ;  /* 0x0000000418007986 */ /* 0x000fe8000c101d04 */
[----:B------:R-:W-:Y:S01]  /*0540*/  STG.E.128 desc[UR4][R24.64+0x800], R20 ;  /* 0x0008001418007986 */ /* 0x000fe2000c101d04 */
[----:B------:R-:W-:Y:S05]  /*0550*/  EXIT ;  /* 0x000000000000794d */ /* 0x000fea0003800000 */
.L_x_0:
[----:B------:R-:W-:-:S00]  /*0560*/  BRA `(.L_x_0) ;  /* 0xfffffffc00fc7947 */ /* 0x000fc0000383ffff */
[----:B------:R-:W-:-:S00]  /*0570*/  NOP ;  /* 0x0000000000007918 */ /* 0x000fc00000000000 */
        /* <DEDUP_REMOVED lines=8> */
.L_x_1:


//--------------------- .nv.constant0.triton_poi_fused_add_convolution_8 --------------------------
	.section	.nv.constant0.triton_poi_fused_add_convolution_8,"a",@progbits
	.sectionflags	@""
	.align	4
.nv.constant0.triton_poi_fused_add_convolution_8:
	.zero		580
